//
// Generated by NVIDIA NVVM Compiler
//
// Compiler Build ID: CL-36424714
// Cuda compilation tools, release 13.0, V13.0.88
// Based on NVVM 20.0.0
//

.version 9.0
.target sm_100
.address_size 64

	// .globl	_Z17histogram_blockedPiS_ii

.visible .entry _Z17histogram_blockedPiS_ii(
	.param .u64 .ptr .align 1 _Z17histogram_blockedPiS_ii_param_0,
	.param .u64 .ptr .align 1 _Z17histogram_blockedPiS_ii_param_1,
	.param .u32 _Z17histogram_blockedPiS_ii_param_2,
	.param .u32 _Z17histogram_blockedPiS_ii_param_3
)
{
	.reg .pred 	%p<39>;
	.reg .b32 	%r<123>;
	.reg .b64 	%rd<71>;

	ld.param.u64 	%rd6, [_Z17histogram_blockedPiS_ii_param_0];
	ld.param.u64 	%rd7, [_Z17histogram_blockedPiS_ii_param_1];
	ld.param.u32 	%r23, [_Z17histogram_blockedPiS_ii_param_2];
	cvta.to.global.u64 	%rd1, %rd7;
	cvta.to.global.u64 	%rd2, %rd6;
	mov.u32 	%r24, %ctaid.x;
	mov.u32 	%r25, %ntid.x;
	mov.u32 	%r26, %tid.x;
	mad.lo.s32 	%r27, %r24, %r25, %r26;
	mov.u32 	%r28, %nctaid.x;
	mul.lo.s32 	%r29, %r28, %r25;
	add.s32 	%r30, %r29, %r23;
	add.s32 	%r31, %r30, -1;
	div.s32 	%r1, %r31, %r29;
	mul.lo.s32 	%r2, %r1, %r27;
	setp.lt.s32 	%p1, %r1, 1;
	@%p1 bra 	$L__BB0_71;
	and.b32  	%r3, %r1, 15;
	setp.lt.u32 	%p2, %r1, 16;
	mov.b32 	%r119, 0;
	@%p2 bra 	$L__BB0_36;
	and.b32  	%r119, %r1, 2147483632;
	mov.b32 	%r117, 0;
$L__BB0_3:
	.pragma "nounroll";
	add.s32 	%r6, %r117, %r2;
	setp.ge.s32 	%p3, %r6, %r23;
	mul.wide.s32 	%rd8, %r6, 4;
	add.s64 	%rd3, %rd2, %rd8;
	@%p3 bra 	$L__BB0_5;
	ld.global.u32 	%r34, [%rd3];
	mul.wide.s32 	%rd9, %r34, 4;
	add.s64 	%rd10, %rd1, %rd9;
	atom.global.add.u32 	%r35, [%rd10], 1;
$L__BB0_5:
	add.s32 	%r36, %r6, 1;
	setp.ge.s32 	%p4, %r36, %r23;
	@%p4 bra 	$L__BB0_7;
	ld.global.u32 	%r37, [%rd3+4];
	mul.wide.s32 	%rd11, %r37, 4;
	add.s64 	%rd12, %rd1, %rd11;
	atom.global.add.u32 	%r38, [%rd12], 1;
$L__BB0_7:
	add.s32 	%r39, %r6, 2;
	setp.ge.s32 	%p5, %r39, %r23;
	@%p5 bra 	$L__BB0_9;
	ld.global.u32 	%r40, [%rd3+8];
	mul.wide.s32 	%rd13, %r40, 4;
	add.s64 	%rd14, %rd1, %rd13;
	atom.global.add.u32 	%r41, [%rd14], 1;
$L__BB0_9:
	add.s32 	%r42, %r6, 3;
	setp.ge.s32 	%p6, %r42, %r23;
	@%p6 bra 	$L__BB0_11;
	ld.global.u32 	%r43, [%rd3+12];
	mul.wide.s32 	%rd15, %r43, 4;
	add.s64 	%rd16, %rd1, %rd15;
	atom.global.add.u32 	%r44, [%rd16], 1;
$L__BB0_11:
	add.s32 	%r45, %r6, 4;
	setp.ge.s32 	%p7, %r45, %r23;
	@%p7 bra 	$L__BB0_13;
	ld.global.u32 	%r46, [%rd3+16];
	mul.wide.s32 	%rd17, %r46, 4;
	add.s64 	%rd18, %rd1, %rd17;
	atom.global.add.u32 	%r47, [%rd18], 1;
$L__BB0_13:
	add.s32 	%r48, %r6, 5;
	setp.ge.s32 	%p8, %r48, %r23;
	@%p8 bra 	$L__BB0_15;
	ld.global.u32 	%r49, [%rd3+20];
	mul.wide.s32 	%rd19, %r49, 4;
	add.s64 	%rd20, %rd1, %rd19;
	atom.global.add.u32 	%r50, [%rd20], 1;
$L__BB0_15:
	add.s32 	%r51, %r6, 6;
	setp.ge.s32 	%p9, %r51, %r23;
	@%p9 bra 	$L__BB0_17;
	ld.global.u32 	%r52, [%rd3+24];
	mul.wide.s32 	%rd21, %r52, 4;
	add.s64 	%rd22, %rd1, %rd21;
	atom.global.add.u32 	%r53, [%rd22], 1;
$L__BB0_17:
	add.s32 	%r54, %r6, 7;
	setp.ge.s32 	%p10, %r54, %r23;
	@%p10 bra 	$L__BB0_19;
	ld.global.u32 	%r55, [%rd3+28];
	mul.wide.s32 	%rd23, %r55, 4;
	add.s64 	%rd24, %rd1, %rd23;
	atom.global.add.u32 	%r56, [%rd24], 1;
$L__BB0_19:
	add.s32 	%r57, %r6, 8;
	setp.ge.s32 	%p11, %r57, %r23;
	@%p11 bra 	$L__BB0_21;
	ld.global.u32 	%r58, [%rd3+32];
	mul.wide.s32 	%rd25, %r58, 4;
	add.s64 	%rd26, %rd1, %rd25;
	atom.global.add.u32 	%r59, [%rd26], 1;
$L__BB0_21:
	add.s32 	%r60, %r6, 9;
	setp.ge.s32 	%p12, %r60, %r23;
	@%p12 bra 	$L__BB0_23;
	ld.global.u32 	%r61, [%rd3+36];
	mul.wide.s32 	%rd27, %r61, 4;
	add.s64 	%rd28, %rd1, %rd27;
	atom.global.add.u32 	%r62, [%rd28], 1;
$L__BB0_23:
	add.s32 	%r63, %r6, 10;
	setp.ge.s32 	%p13, %r63, %r23;
	@%p13 bra 	$L__BB0_25;
	ld.global.u32 	%r64, [%rd3+40];
	mul.wide.s32 	%rd29, %r64, 4;
	add.s64 	%rd30, %rd1, %rd29;
	atom.global.add.u32 	%r65, [%rd30], 1;
$L__BB0_25:
	add.s32 	%r66, %r6, 11;
	setp.ge.s32 	%p14, %r66, %r23;
	@%p14 bra 	$L__BB0_27;
	ld.global.u32 	%r67, [%rd3+44];
	mul.wide.s32 	%rd31, %r67, 4;
	add.s64 	%rd32, %rd1, %rd31;
	atom.global.add.u32 	%r68, [%rd32], 1;
$L__BB0_27:
	add.s32 	%r69, %r6, 12;
	setp.ge.s32 	%p15, %r69, %r23;
	@%p15 bra 	$L__BB0_29;
	ld.global.u32 	%r70, [%rd3+48];
	mul.wide.s32 	%rd33, %r70, 4;
	add.s64 	%rd34, %rd1, %rd33;
	atom.global.add.u32 	%r71, [%rd34], 1;
$L__BB0_29:
	add.s32 	%r72, %r6, 13;
	setp.ge.s32 	%p16, %r72, %r23;
	@%p16 bra 	$L__BB0_31;
	ld.global.u32 	%r73, [%rd3+52];
	mul.wide.s32 	%rd35, %r73, 4;
	add.s64 	%rd36, %rd1, %rd35;
	atom.global.add.u32 	%r74, [%rd36], 1;
$L__BB0_31:
	add.s32 	%r75, %r6, 14;
	setp.ge.s32 	%p17, %r75, %r23;
	@%p17 bra 	$L__BB0_33;
	ld.global.u32 	%r76, [%rd3+56];
	mul.wide.s32 	%rd37, %r76, 4;
	add.s64 	%rd38, %rd1, %rd37;
	atom.global.add.u32 	%r77, [%rd38], 1;
$L__BB0_33:
	add.s32 	%r78, %r6, 15;
	setp.ge.s32 	%p18, %r78, %r23;
	@%p18 bra 	$L__BB0_35;
	ld.global.u32 	%r79, [%rd3+60];
	mul.wide.s32 	%rd39, %r79, 4;
	add.s64 	%rd40, %rd1, %rd39;
	atom.global.add.u32 	%r80, [%rd40], 1;
$L__BB0_35:
	add.s32 	%r117, %r117, 16;
	setp.ne.s32 	%p19, %r117, %r119;
	@%p19 bra 	$L__BB0_3;
$L__BB0_36:
	setp.eq.s32 	%p20, %r3, 0;
	@%p20 bra 	$L__BB0_71;
	and.b32  	%r9, %r1, 7;
	setp.lt.u32 	%p21, %r3, 8;
	@%p21 bra 	$L__BB0_55;
	add.s32 	%r10, %r119, %r2;
	setp.ge.s32 	%p22, %r10, %r23;
	mul.wide.s32 	%rd41, %r10, 4;
	add.s64 	%rd4, %rd2, %rd41;
	@%p22 bra 	$L__BB0_40;
	ld.global.u32 	%r81, [%rd4];
	mul.wide.s32 	%rd42, %r81, 4;
	add.s64 	%rd43, %rd1, %rd42;
	atom.global.add.u32 	%r82, [%rd43], 1;
$L__BB0_40:
	add.s32 	%r83, %r10, 1;
	setp.ge.s32 	%p23, %r83, %r23;
	@%p23 bra 	$L__BB0_42;
	ld.global.u32 	%r84, [%rd4+4];
	mul.wide.s32 	%rd44, %r84, 4;
	add.s64 	%rd45, %rd1, %rd44;
	atom.global.add.u32 	%r85, [%rd45], 1;
$L__BB0_42:
	add.s32 	%r86, %r10, 2;
	setp.ge.s32 	%p24, %r86, %r23;
	@%p24 bra 	$L__BB0_44;
	ld.global.u32 	%r87, [%rd4+8];
	mul.wide.s32 	%rd46, %r87, 4;
	add.s64 	%rd47, %rd1, %rd46;
	atom.global.add.u32 	%r88, [%rd47], 1;
$L__BB0_44:
	add.s32 	%r89, %r10, 3;
	setp.ge.s32 	%p25, %r89, %r23;
	@%p25 bra 	$L__BB0_46;
	ld.global.u32 	%r90, [%rd4+12];
	mul.wide.s32 	%rd48, %r90, 4;
	add.s64 	%rd49, %rd1, %rd48;
	atom.global.add.u32 	%r91, [%rd49], 1;
$L__BB0_46:
	add.s32 	%r92, %r10, 4;
	setp.ge.s32 	%p26, %r92, %r23;
	@%p26 bra 	$L__BB0_48;
	ld.global.u32 	%r93, [%rd4+16];
	mul.wide.s32 	%rd50, %r93, 4;
	add.s64 	%rd51, %rd1, %rd50;
	atom.global.add.u32 	%r94, [%rd51], 1;
$L__BB0_48:
	add.s32 	%r95, %r10, 5;
	setp.ge.s32 	%p27, %r95, %r23;
	@%p27 bra 	$L__BB0_50;
	ld.global.u32 	%r96, [%rd4+20];
	mul.wide.s32 	%rd52, %r96, 4;
	add.s64 	%rd53, %rd1, %rd52;
	atom.global.add.u32 	%r97, [%rd53], 1;
$L__BB0_50:
	add.s32 	%r98, %r10, 6;
	setp.ge.s32 	%p28, %r98, %r23;
	@%p28 bra 	$L__BB0_52;
	ld.global.u32 	%r99, [%rd4+24];
	mul.wide.s32 	%rd54, %r99, 4;
	add.s64 	%rd55, %rd1, %rd54;
	atom.global.add.u32 	%r100, [%rd55], 1;
$L__BB0_52:
	add.s32 	%r101, %r10, 7;
	setp.ge.s32 	%p29, %r101, %r23;
	@%p29 bra 	$L__BB0_54;
	ld.global.u32 	%r102, [%rd4+28];
	mul.wide.s32 	%rd56, %r102, 4;
	add.s64 	%rd57, %rd1, %rd56;
	atom.global.add.u32 	%r103, [%rd57], 1;
$L__BB0_54:
	add.s32 	%r119, %r119, 8;
$L__BB0_55:
	setp.eq.s32 	%p30, %r9, 0;
	@%p30 bra 	$L__BB0_71;
	and.b32  	%r13, %r1, 3;
	setp.lt.u32 	%p31, %r9, 4;
	@%p31 bra 	$L__BB0_66;
	add.s32 	%r14, %r119, %r2;
	setp.ge.s32 	%p32, %r14, %r23;
	mul.wide.s32 	%rd58, %r14, 4;
	add.s64 	%rd5, %rd2, %rd58;
	@%p32 bra 	$L__BB0_59;
	ld.global.u32 	%r104, [%rd5];
	mul.wide.s32 	%rd59, %r104, 4;
	add.s64 	%rd60, %rd1, %rd59;
	atom.global.add.u32 	%r105, [%rd60], 1;
$L__BB0_59:
	add.s32 	%r106, %r14, 1;
	setp.ge.s32 	%p33, %r106, %r23;
	@%p33 bra 	$L__BB0_61;
	ld.global.u32 	%r107, [%rd5+4];
	mul.wide.s32 	%rd61, %r107, 4;
	add.s64 	%rd62, %rd1, %rd61;
	atom.global.add.u32 	%r108, [%rd62], 1;
$L__BB0_61:
	add.s32 	%r109, %r14, 2;
	setp.ge.s32 	%p34, %r109, %r23;
	@%p34 bra 	$L__BB0_63;
	ld.global.u32 	%r110, [%rd5+8];
	mul.wide.s32 	%rd63, %r110, 4;
	add.s64 	%rd64, %rd1, %rd63;
	atom.global.add.u32 	%r111, [%rd64], 1;
$L__BB0_63:
	add.s32 	%r112, %r14, 3;
	setp.ge.s32 	%p35, %r112, %r23;
	@%p35 bra 	$L__BB0_65;
	ld.global.u32 	%r113, [%rd5+12];
	mul.wide.s32 	%rd65, %r113, 4;
	add.s64 	%rd66, %rd1, %rd65;
	atom.global.add.u32 	%r114, [%rd66], 1;
$L__BB0_65:
	add.s32 	%r119, %r119, 4;
$L__BB0_66:
	setp.eq.s32 	%p36, %r13, 0;
	@%p36 bra 	$L__BB0_71;
	add.s32 	%r122, %r119, %r2;
	neg.s32 	%r121, %r13;
$L__BB0_68:
	.pragma "nounroll";
	setp.ge.s32 	%p37, %r122, %r23;
	@%p37 bra 	$L__BB0_70;
	mul.wide.s32 	%rd67, %r122, 4;
	add.s64 	%rd68, %rd2, %rd67;
	ld.global.u32 	%r115, [%rd68];
	mul.wide.s32 	%rd69, %r115, 4;
	add.s64 	%rd70, %rd1, %rd69;
	atom.global.add.u32 	%r116, [%rd70], 1;
$L__BB0_70:
	add.s32 	%r122, %r122, 1;
	add.s32 	%r121, %r121, 1;
	setp.ne.s32 	%p38, %r121, 0;
	@%p38 bra 	$L__BB0_68;
$L__BB0_71:
	ret;

}


// ===== COMPILED SASS (sm_100) =====

	.target	sm_100

	.elftype	@"ET_EXEC"


//--------------------- .note.nv.tkinfo           --------------------------
	.section	.note.nv.tkinfo,"",@"SHT_NOTE"
	.sectionflags	@"SHF_NOTE_NV_TKINFO"
	.tkinfo
        /*0018*/ 	.word	0x00000002
        /*0030*/ 	.string	""
        /*0030*/ 	.string	"ptxas"
        /*0030*/ 	.string	"Cuda compilation tools, release 13.0, V13.0.88"
        /*0030*/ 	.string	"Build cuda_13.0.r13.0/compiler.36424714_0"
        /*0030*/ 	.string	"-arch sm_100 -m 64 "



//--------------------- .note.nv.cuinfo           --------------------------
	.section	.note.nv.cuinfo,"",@"SHT_NOTE"
	.sectionflags	@"SHF_NOTE_NV_CUINFO"
        /*0018*/ 	.short	0x0002
        /*001a*/ 	.short	0x0064
        /*001c*/ 	.short	0x0082
	.zero		2


//--------------------- .nv.info                  --------------------------
	.section	.nv.info,"",@"SHT_CUDA_INFO"
	.align	4


	//----- nvinfo : EIATTR_REGCOUNT
	.align		4
        /*0000*/ 	.byte	0x04, 0x2f
        /*0002*/ 	.short	(.L_1 - .L_0)
	.align		4
.L_0:
        /*0004*/ 	.word	index@(_Z17histogram_blockedPiS_ii)
        /*0008*/ 	.word	0x00000019


	//----- nvinfo : EIATTR_FRAME_SIZE
	.align		4
.L_1:
        /*000c*/ 	.byte	0x04, 0x11
        /*000e*/ 	.short	(.L_3 - .L_2)
	.align		4
.L_2:
        /*0010*/ 	.word	index@(_Z17histogram_blockedPiS_ii)
        /*0014*/ 	.word	0x00000000


	//----- nvinfo : EIATTR_MIN_STACK_SIZE
	.align		4
.L_3:
        /*0018*/ 	.byte	0x04, 0x12
        /*001a*/ 	.short	(.L_5 - .L_4)
	.align		4
.L_4:
        /*001c*/ 	.word	index@(_Z17histogram_blockedPiS_ii)
        /*0020*/ 	.word	0x00000000
.L_5:


//--------------------- .nv.compat                --------------------------
	.section	.nv.compat,"",@"SHT_CUDA_COMPAT_INFO"
	.align	4
        /*0000*/ 	.byte	0x02, 0x09, 0x00, 0x00, 0x02, 0x02, 0x01, 0x00, 0x02, 0x05, 0x05, 0x00, 0x03, 0x07, 0x01, 0x01
        /*0010*/ 	.byte	0x02, 0x03, 0x00, 0x00, 0x02, 0x06, 0x01, 0x00, 0x04, 0x0b, 0x08, 0x00, 0x09, 0x00, 0x00, 0x00
        /*0020*/ 	.byte	0x00, 0x00, 0x00, 0x00


//--------------------- .nv.info._Z17histogram_blockedPiS_ii --------------------------
	.section	.nv.info._Z17histogram_blockedPiS_ii,"",@"SHT_CUDA_INFO"
	.sectionflags	@""
	.align	4


	//----- nvinfo : EIATTR_CUDA_API_VERSION
	.align		4
        /*0000*/ 	.byte	0x04, 0x37
        /*0002*/ 	.short	(.L_7 - .L_6)
.L_6:
        /*0004*/ 	.word	0x00000082


	//----- nvinfo : EIATTR_KPARAM_INFO
	.align		4
.L_7:
        /*0008*/ 	.byte	0x04, 0x17
        /*000a*/ 	.short	(.L_9 - .L_8)
.L_8:
        /*000c*/ 	.word	0x00000000
        /*0010*/ 	.short	0x0003
        /*0012*/ 	.short	0x0014
        /*0014*/ 	.byte	0x00, 0xf0, 0x11, 0x00


	//----- nvinfo : EIATTR_KPARAM_INFO
	.align		4
.L_9:
        /*0018*/ 	.byte	0x04, 0x17
        /*001a*/ 	.short	(.L_11 - .L_10)
.L_10:
        /*001c*/ 	.word	0x00000000
        /*0020*/ 	.short	0x0002
        /*0022*/ 	.short	0x0010
        /*0024*/ 	.byte	0x00, 0xf0, 0x11, 0x00


	//----- nvinfo : EIATTR_KPARAM_INFO
	.align		4
.L_11:
        /*0028*/ 	.byte	0x04, 0x17
        /*002a*/ 	.short	(.L_13 - .L_12)
.L_12:
        /*002c*/ 	.word	0x00000000
        /*0030*/ 	.short	0x0001
        /*0032*/ 	.short	0x0008
        /*0034*/ 	.byte	0x00, 0xf5, 0x21, 0x00


	//----- nvinfo : EIATTR_KPARAM_INFO
	.align		4
.L_13:
        /*0038*/ 	.byte	0x04, 0x17
        /*003a*/ 	.short	(.L_15 - .L_14)
.L_14:
        /*003c*/ 	.word	0x00000000
        /*0040*/ 	.short	0x0000
        /*0042*/ 	.short	0x0000
        /*0044*/ 	.byte	0x00, 0xf5, 0x21, 0x00


	//----- nvinfo : EIATTR_SPARSE_MMA_MASK
	.align		4
.L_15:
        /*0048*/ 	.byte	0x03, 0x50
        /*004a*/ 	.short	0x0000


	//----- nvinfo : EIATTR_MAXREG_COUNT
	.align		4
        /*004c*/ 	.byte	0x03, 0x1b
        /*004e*/ 	.short	0x00ff


	//----- nvinfo : EIATTR_MERCURY_ISA_VERSION
	.align		4
        /*0050*/ 	.byte	0x03, 0x5f
        /*0052*/ 	.short	0x0101


	//----- nvinfo : EIATTR_VRC_CTA_INIT_COUNT
	.align		4
        /*0054*/ 	.byte	0x02, 0x4a
	.zero		1
	.zero		1


	//----- nvinfo : EIATTR_EXIT_INSTR_OFFSETS
	.align		4
        /*0058*/ 	.byte	0x04, 0x1c
        /*005a*/ 	.short	(.L_17 - .L_16)


	//   ....[0]....
.L_16:
        /*005c*/ 	.word	0x00000230


	//   ....[1]....
        /*0060*/ 	.word	0x00000cb0


	//   ....[2]....
        /*0064*/ 	.word	0x00001250


	//   ....[3]....
        /*0068*/ 	.word	0x00001550


	//   ....[4]....
        /*006c*/ 	.word	0x00001680


	//----- nvinfo : EIATTR_CRS_STACK_SIZE
	.align		4
.L_17:
        /*0070*/ 	.byte	0x04, 0x1e
        /*0072*/ 	.short	(.L_19 - .L_18)
.L_18:
        /*0074*/ 	.word	0x00000000


	//----- nvinfo : EIATTR_CBANK_PARAM_SIZE
	.align		4
.L_19:
        /*0078*/ 	.byte	0x03, 0x19
        /*007a*/ 	.short	0x0018


	//----- nvinfo : EIATTR_PARAM_CBANK
	.align		4
        /*007c*/ 	.byte	0x04, 0x0a
        /*007e*/ 	.short	(.L_21 - .L_20)
	.align		4
.L_20:
        /*0080*/ 	.word	index@(.nv.constant0._Z17histogram_blockedPiS_ii)
        /*0084*/ 	.short	0x0380
        /*0086*/ 	.short	0x0018


	//----- nvinfo : EIATTR_SW_WAR
	.align		4
.L_21:
        /*0088*/ 	.byte	0x04, 0x36
        /*008a*/ 	.short	(.L_23 - .L_22)
.L_22:
        /*008c*/ 	.word	0x00000008
.L_23:


//--------------------- .nv.callgraph             --------------------------
	.section	.nv.callgraph,"",@"SHT_CUDA_CALLGRAPH"
	.align	4
	.sectionentsize	8
	.align		4
        /*0000*/ 	.word	0x00000000
	.align		4
        /*0004*/ 	.word	0xffffffff
	.align		4
        /*0008*/ 	.word	0x00000000
	.align		4
        /*000c*/ 	.word	0xfffffffe
	.align		4
        /*0010*/ 	.word	0x00000000
	.align		4
        /*0014*/ 	.word	0xfffffffd
	.align		4
        /*0018*/ 	.word	0x00000000
	.align		4
        /*001c*/ 	.word	0xfffffffc


//--------------------- .text._Z17histogram_blockedPiS_ii --------------------------
	.section	.text._Z17histogram_blockedPiS_ii,"ax",@progbits
	.align	128
        .global         _Z17histogram_blockedPiS_ii
        .type           _Z17histogram_blockedPiS_ii,@function
        .size           _Z17histogram_blockedPiS_ii,(.L_x_64 - _Z17histogram_blockedPiS_ii)
        .other          _Z17histogram_blockedPiS_ii,@"STO_CUDA_ENTRY STV_DEFAULT"
_Z17histogram_blockedPiS_ii:
.text._Z17histogram_blockedPiS_ii:
[----:B------:R-:W-:Y:S08]  /*0000*/  LDC R1, c[0x0][0x37c] ;  /* 0x0000df00ff017b82 */ /* 0x000ff00000000800 */
[----:B------:R-:W0:Y:S01]  /*0010*/  LDC R6, c[0x0][0x360] ;  /* 0x0000d800ff067b82 */ /* 0x000e220000000800 */
[----:B------:R-:W0:Y:S01]  /*0020*/  LDCU UR4, c[0x0][0x370] ;  /* 0x00006e00ff0477ac */ /* 0x000e220008000800 */
[----:B------:R-:W1:Y:S01]  /*0030*/  LDCU UR5, c[0x0][0x390] ;  /* 0x00007200ff0577ac */ /* 0x000e620008000800 */
[----:B0-----:R-:W-:-:S05]  /*0040*/  IMAD R0, R6, UR4, RZ ;  /* 0x0000000406007c24 */ /* 0x001fca000f8e02ff */
[----:B------:R-:W0:Y:S01]  /*0050*/  S2UR UR4, SR_CTAID.X ;  /* 0x00000000000479c3 */ /* 0x000e220000002500 */
[-C--:B------:R-:W-:Y:S02]  /*0060*/  IABS R8, R0.reuse ;  /* 0x0000000000087213 */ /* 0x080fe40000000000 */
[----:B-1----:R-:W-:Y:S02]  /*0070*/  IADD3 R2, PT, PT, R0, UR5, RZ ;  /* 0x0000000500027c10 */ /* 0x002fe4000fffe0ff */
[----:B------:R-:W1:Y:S03]  /*0080*/  I2F.RP R4, R8 ;  /* 0x0000000800047306 */ /* 0x000e660000209400 */
[----:B------:R-:W-:Y:S01]  /*0090*/  VIADD R5, R2, 0xffffffff ;  /* 0xffffffff02057836 */ /* 0x000fe20000000000 */
[----:B------:R-:W-:-:S04]  /*00a0*/  IABS R2, R0 ;  /* 0x0000000000027213 */ /* 0x000fc80000000000 */
[----:B------:R-:W-:Y:S02]  /*00b0*/  IABS R9, R5 ;  /* 0x0000000500097213 */ /* 0x000fe40000000000 */
[----:B------:R-:W-:-:S04]  /*00c0*/  LOP3.LUT R5, R5, R0, RZ, 0x3c, !PT ;  /* 0x0000000005057212 */ /* 0x000fc800078e3cff */
[----:B------:R-:W-:Y:S01]  /*00d0*/  ISETP.GE.AND P2, PT, R5, RZ, PT ;  /* 0x000000ff0500720c */ /* 0x000fe20003f46270 */
[----:B-1----:R-:W1:Y:S02]  /*00e0*/  MUFU.RCP R4, R4 ;  /* 0x0000000400047308 */ /* 0x002e640000001000 */
[----:B-1----:R-:W-:Y:S02]  /*00f0*/  VIADD R3, R4, 0xffffffe ;  /* 0x0ffffffe04037836 */ /* 0x002fe40000000000 */
[----:B------:R-:W-:Y:S02]  /*0100*/  IMAD.MOV R4, RZ, RZ, -R2 ;  /* 0x000000ffff047224 */ /* 0x000fe400078e0a02 */
[----:B------:R-:W-:Y:S02]  /*0110*/  HFMA2 R2, -RZ, RZ, 0, 0 ;  /* 0x00000000ff027431 */ /* 0x000fe400000001ff */
[----:B------:R-:W1:Y:S02]  /*0120*/  F2I.FTZ.U32.TRUNC.NTZ R3, R3 ;  /* 0x0000000300037305 */ /* 0x000e64000021f000 */
[----:B-1----:R-:W-:-:S04]  /*0130*/  IMAD.MOV R7, RZ, RZ, -R3 ;  /* 0x000000ffff077224 */ /* 0x002fc800078e0a03 */
[----:B------:R-:W-:-:S04]  /*0140*/  IMAD R7, R7, R8, RZ ;  /* 0x0000000807077224 */ /* 0x000fc800078e02ff */
[----:B------:R-:W-:-:S04]  /*0150*/  IMAD.HI.U32 R2, R3, R7, R2 ;  /* 0x0000000703027227 */ /* 0x000fc800078e0002 */
[----:B------:R-:W-:-:S04]  /*0160*/  IMAD.MOV.U32 R3, RZ, RZ, R9 ;  /* 0x000000ffff037224 */ /* 0x000fc800078e0009 */
[----:B------:R-:W-:-:S04]  /*0170*/  IMAD.HI.U32 R2, R2, R3, RZ ;  /* 0x0000000302027227 */ /* 0x000fc800078e00ff */
[----:B------:R-:W-:-:S05]  /*0180*/  IMAD R3, R2, R4, R3 ;  /* 0x0000000402037224 */ /* 0x000fca00078e0203 */
[----:B------:R-:W-:-:S13]  /*0190*/  ISETP.GT.U32.AND P1, PT, R8, R3, PT ;  /* 0x000000030800720c */ /* 0x000fda0003f24070 */
[----:B------:R-:W-:Y:S01]  /*01a0*/  @!P1 IMAD.IADD R3, R3, 0x1, -R8 ;  /* 0x0000000103039824 */ /* 0x000fe200078e0a08 */
[----:B------:R-:W-:Y:S02]  /*01b0*/  @!P1 IADD3 R2, PT, PT, R2, 0x1, RZ ;  /* 0x0000000102029810 */ /* 0x000fe40007ffe0ff */
[----:B------:R-:W-:Y:S02]  /*01c0*/  ISETP.NE.AND P1, PT, R0, RZ, PT ;  /* 0x000000ff0000720c */ /* 0x000fe40003f25270 */
[----:B------:R-:W-:Y:S02]  /*01d0*/  ISETP.GE.U32.AND P0, PT, R3, R8, PT ;  /* 0x000000080300720c */ /* 0x000fe40003f06070 */
[----:B------:R-:W1:Y:S11]  /*01e0*/  S2R R3, SR_TID.X ;  /* 0x0000000000037919 */ /* 0x000e760000002100 */
[----:B------:R-:W-:-:S04]  /*01f0*/  @P0 VIADD R2, R2, 0x1 ;  /* 0x0000000102020836 */ /* 0x000fc80000000000 */
[----:B------:R-:W-:Y:S01]  /*0200*/  @!P2 IMAD.MOV R2, RZ, RZ, -R2 ;  /* 0x000000ffff02a224 */ /* 0x000fe200078e0a02 */
[----:B------:R-:W-:-:S04]  /*0210*/  @!P1 LOP3.LUT R2, RZ, R0, RZ, 0x33, !PT ;  /* 0x00000000ff029212 */ /* 0x000fc800078e33ff */
[----:B------:R-:W-:-:S13]  /*0220*/  ISETP.GE.AND P0, PT, R2, 0x1, PT ;  /* 0x000000010200780c */ /* 0x000fda0003f06270 */
[----:B01----:R-:W-:Y:S05]  /*0230*/  @!P0 EXIT ;  /* 0x000000000000894d */ /* 0x003fea0003800000 */
[----:B------:R-:W-:Y:S01]  /*0240*/  ISETP.GE.U32.AND P0, PT, R2, 0x10, PT ;  /* 0x000000100200780c */ /* 0x000fe20003f06070 */
[----:B------:R-:W-:Y:S01]  /*0250*/  IMAD R3, R6, UR4, R3 ;  /* 0x0000000406037c24 */ /* 0x000fe2000f8e0203 */
[----:B------:R-:W0:Y:S01]  /*0260*/  LDCU.64 UR6, c[0x0][0x358] ;  /* 0x00006b00ff0677ac */ /* 0x000e220008000a00 */
[----:B------:R-:W-:Y:S02]  /*0270*/  LOP3.LUT R12, R2, 0xf, RZ, 0xc0, !PT ;  /* 0x0000000f020c7812 */ /* 0x000fe400078ec0ff */
[----:B------:R-:W-:Y:S01]  /*0280*/  IMAD R0, R3, R2, RZ ;  /* 0x0000000203007224 */ /* 0x000fe200078e02ff */
[----:B------:R-:W-:-:S07]  /*0290*/  MOV R3, RZ ;  /* 0x000000ff00037202 */ /* 0x000fce0000000f00 */
[----:B------:R-:W-:Y:S05]  /*02a0*/  @!P0 BRA `(.L_x_0) ;  /* 0x00000008007c8947 */ /* 0x000fea0003800000 */
[----:B------:R-:W1:Y:S01]  /*02b0*/  LDC.64 R4, c[0x0][0x388] ;  /* 0x0000e200ff047b82 */ /* 0x000e620000000a00 */
[----:B------:R-:W-:Y:S01]  /*02c0*/  LOP3.LUT R3, R2, 0x7ffffff0, RZ, 0xc0, !PT ;  /* 0x7ffffff002037812 */ /* 0x000fe200078ec0ff */
[----:B------:R-:W2:Y:S01]  /*02d0*/  LDCU UR5, c[0x0][0x390] ;  /* 0x00007200ff0577ac */ /* 0x000ea20008000800 */
[----:B------:R-:W-:-:S05]  /*02e0*/  UMOV UR4, URZ ;  /* 0x000000ff00047c82 */ /* 0x000fca0008000000 */
[----:B------:R-:W3:Y:S02]  /*02f0*/  LDC.64 R6, c[0x0][0x380] ;  /* 0x0000e000ff067b82 */ /* 0x000ee40000000a00 */
.L_x_33:
[----:B------:R-:W-:Y:S01]  /*0300*/  VIADD R9, R0, UR4 ;  /* 0x0000000400097c36 */ /* 0x000fe20008000000 */
[----:B------:R-:W-:Y:S01]  /*0310*/  UIADD3 UR4, UPT, UPT, UR4, 0x10, URZ ;  /* 0x0000001004047890 */ /* 0x000fe2000fffe0ff */
[----:B------:R-:W-:Y:S02]  /*0320*/  BSSY.RECONVERGENT B0, `(.L_x_1) ;  /* 0x0000021000007945 */ /* 0x000fe40003800200 */
[C---:B------:R-:W-:Y:S01]  /*0330*/  VIADD R8, R9.reuse, 0x1 ;  /* 0x0000000109087836 */ /* 0x040fe20000000000 */
[C---:B0-234-:R-:W-:Y:S01]  /*0340*/  IADD3 R11, PT, PT, R9.reuse, 0x2, RZ ;  /* 0x00000002090b7810 */ /* 0x05dfe20007ffe0ff */
[C---:B------:R-:W-:Y:S01]  /*0350*/  VIADD R13, R9.reuse, 0x3 ;  /* 0x00000003090d7836 */ /* 0x040fe20000000000 */
[C---:B--2---:R-:W-:Y:S01]  /*0360*/  ISETP.GE.AND P6, PT, R9.reuse, UR5, PT ;  /* 0x0000000509007c0c */ /* 0x044fe2000bfc6270 */
[----:B------:R-:W-:Y:S01]  /*0370*/  VIADD R14, R9, 0x6 ;  /* 0x00000006090e7836 */ /* 0x000fe20000000000 */
[----:B------:R-:W-:Y:S01]  /*0380*/  ISETP.GE.AND P5, PT, R11, UR5, PT ;  /* 0x000000050b007c0c */ /* 0x000fe2000bfa6270 */
[C---:B------:R-:W-:Y:S01]  /*0390*/  VIADD R21, R9.reuse, 0x9 ;  /* 0x0000000909157836 */ /* 0x040fe20000000000 */
[C---:B------:R-:W-:Y:S01]  /*03a0*/  IADD3 R11, PT, PT, R9.reuse, 0x5, RZ ;  /* 0x00000005090b7810 */ /* 0x040fe20007ffe0ff */
[C---:B------:R-:W-:Y:S01]  /*03b0*/  VIADD R20, R9.reuse, 0xa ;  /* 0x0000000a09147836 */ /* 0x040fe20000000000 */
[----:B------:R-:W-:Y:S01]  /*03c0*/  ISETP.GE.AND P0, PT, R8, UR5, PT ;  /* 0x0000000508007c0c */ /* 0x000fe2000bf06270 */
[----:B------:R-:W-:Y:S01]  /*03d0*/  VIADD R8, R9, 0x4 ;  /* 0x0000000409087836 */ /* 0x000fe20000000000 */
[----:B------:R-:W-:Y:S01]  /*03e0*/  ISETP.GE.AND P3, PT, R11, UR5, PT ;  /* 0x000000050b007c0c */ /* 0x000fe2000bf66270 */
[C---:B------:R-:W-:Y:S01]  /*03f0*/  VIADD R11, R9.reuse, 0x7 ;  /* 0x00000007090b7836 */ /* 0x040fe20000000000 */
[----:B------:R-:W-:Y:S01]  /*0400*/  P2R R10, PR, RZ, 0x1 ;  /* 0x00000001ff0a7803 */ /* 0x000fe20000000000 */
[----:B------:R-:W-:Y:S01]  /*0410*/  VIADD R18, R9, 0xc ;  /* 0x0000000c09127836 */ /* 0x000fe20000000000 */
[----:B------:R-:W-:Y:S01]  /*0420*/  ISETP.GE.AND P1, PT, R13, UR5, PT ;  /* 0x000000050d007c0c */ /* 0x000fe2000bf26270 */
[----:B------:R-:W-:Y:S01]  /*0430*/  VIADD R16, R9, 0xd ;  /* 0x0000000d09107836 */ /* 0x000fe20000000000 */
[----:B------:R-:W-:Y:S01]  /*0440*/  ISETP.GE.AND P0, PT, R11, UR5, PT ;  /* 0x000000050b007c0c */ /* 0x000fe2000bf06270 */
[----:B------:R-:W-:Y:S01]  /*0450*/  VIADD R13, R9, 0xf ;  /* 0x0000000f090d7836 */ /* 0x000fe20000000000 */
[----:B------:R-:W-:-:S02]  /*0460*/  ISETP.GE.AND P4, PT, R14, UR5, PT ;  /* 0x000000050e007c0c */ /* 0x000fc4000bf86270 */
[----:B------:R-:W-:Y:S02]  /*0470*/  ISETP.GE.AND P2, PT, R8, UR5, PT ;  /* 0x0000000508007c0c */ /* 0x000fe4000bf46270 */
[C---:B------:R-:W-:Y:S02]  /*0480*/  IADD3 R22, PT, PT, R9.reuse, 0x8, RZ ;  /* 0x0000000809167810 */ /* 0x040fe40007ffe0ff */
[C---:B------:R-:W-:Y:S02]  /*0490*/  IADD3 R19, PT, PT, R9.reuse, 0xb, RZ ;  /* 0x0000000b09137810 */ /* 0x040fe40007ffe0ff */
[C---:B------:R-:W-:Y:S01]  /*04a0*/  IADD3 R14, PT, PT, R9.reuse, 0xe, RZ ;  /* 0x0000000e090e7810 */ /* 0x040fe20007ffe0ff */
[----:B---3--:R-:W-:Y:S01]  /*04b0*/  IMAD.WIDE R8, R9, 0x4, R6 ;  /* 0x0000000409087825 */ /* 0x008fe200078e0206 */
[----:B------:R-:W-:Y:S02]  /*04c0*/  P2R R15, PR, RZ, 0x1 ;  /* 0x00000001ff0f7803 */ /* 0x000fe40000000000 */
[----:B------:R-:W-:Y:S01]  /*04d0*/  ISETP.NE.AND P0, PT, R10, RZ, PT ;  /* 0x000000ff0a00720c */ /* 0x000fe20003f05270 */
[----:B------:R-:W-:-:S12]  /*04e0*/  @P6 BRA `(.L_x_2) ;  /* 0x0000000000106947 */ /* 0x000fd80003800000 */
[----:B0-----:R-:W1:Y:S01]  /*04f0*/  LDG.E R11, desc[UR6][R8.64] ;  /* 0x00000006080b7981 */ /* 0x001e62000c1e1900 */
[----:B------:R-:W-:Y:S02]  /*0500*/  IMAD.MOV.U32 R17, RZ, RZ, 0x1 ;  /* 0x00000001ff117424 */ /* 0x000fe400078e00ff */
[----:B-1----:R-:W-:-:S05]  /*0510*/  IMAD.WIDE R10, R11, 0x4, R4 ;  /* 0x000000040b0a7825 */ /* 0x002fca00078e0204 */
[----:B------:R2:W-:Y:S02]  /*0520*/  REDG.E.ADD.STRONG.GPU desc[UR6][R10.64], R17 ;  /* 0x000000110a00798e */ /* 0x0005e4000c12e106 */
.L_x_2:
[----:B0-----:R-:W-:Y:S05]  /*0530*/  BSYNC.RECONVERGENT B0 ;  /* 0x0000000000007941 */ /* 0x001fea0003800200 */
.L_x_1:
[----:B------:R-:W-:Y:S01]  /*0540*/  BSSY.RECONVERGENT B0, `(.L_x_3) ;  /* 0x0000007000007945 */ /* 0x000fe20003800200 */
[----:B------:R-:W-:-:S03]  /*0550*/  ISETP.GE.AND P6, PT, R22, UR5, PT ;  /* 0x0000000516007c0c */ /* 0x000fc6000bfc6270 */
[----:B------:R-:W-:Y:S10]  /*0560*/  @P0 BRA `(.L_x_4) ;  /* 0x0000000000100947 */ /* 0x000ff40003800000 */
[----:B--2---:R-:W1:Y:S01]  /*0570*/  LDG.E R11, desc[UR6][R8.64+0x4] ;  /* 0x00000406080b7981 */ /* 0x004e62000c1e1900 */
[----:B------:R-:W-:Y:S02]  /*0580*/  HFMA2 R17, -RZ, RZ, 0, 5.9604644775390625e-08 ;  /* 0x00000001ff117431 */ /* 0x000fe400000001ff */
[----:B-1----:R-:W-:-:S05]  /*0590*/  IMAD.WIDE R10, R11, 0x4, R4 ;  /* 0x000000040b0a7825 */ /* 0x002fca00078e0204 */
[----:B------:R0:W-:Y:S02]  /*05a0*/  REDG.E.ADD.STRONG.GPU desc[UR6][R10.64], R17 ;  /* 0x000000110a00798e */ /* 0x0001e4000c12e106 */
.L_x_4:
[----:B------:R-:W-:Y:S05]  /*05b0*/  BSYNC.RECONVERGENT B0 ;  /* 0x0000000000007941 */ /* 0x000fea0003800200 */
.L_x_3:
[----:B------:R-:W-:Y:S01]  /*05c0*/  BSSY.RECONVERGENT B0, `(.L_x_5) ;  /* 0x0000007000007945 */ /* 0x000fe20003800200 */
[----:B------:R-:W-:-:S03]  /*05d0*/  ISETP.GE.AND P0, PT, R21, UR5, PT ;  /* 0x0000000515007c0c */ /* 0x000fc6000bf06270 */
[----:B------:R-:W-:Y:S10]  /*05e0*/  @P5 BRA `(.L_x_6) ;  /* 0x0000000000105947 */ /* 0x000ff40003800000 */
[----:B0-2---:R-:W1:Y:S01]  /*05f0*/  LDG.E R11, desc[UR6][R8.64+0x8] ;  /* 0x00000806080b7981 */ /* 0x005e62000c1e1900 */
[----:B------:R-:W-:Y:S02]  /*0600*/  IMAD.MOV.U32 R17, RZ, RZ, 0x1 ;  /* 0x00000001ff117424 */ /* 0x000fe400078e00ff */
[----:B-1----:R-:W-:-:S05]  /*0610*/  IMAD.WIDE R10, R11, 0x4, R4 ;  /* 0x000000040b0a7825 */ /* 0x002fca00078e0204 */
[----:B------:R3:W-:Y:S02]  /*0620*/  REDG.E.ADD.STRONG.GPU desc[UR6][R10.64], R17 ;  /* 0x000000110a00798e */ /* 0x0007e4000c12e106 */
.L_x_6:
[----:B------:R-:W-:Y:S05]  /*0630*/  BSYNC.RECONVERGENT B0 ;  /* 0x0000000000007941 */ /* 0x000fea0003800200 */
.L_x_5:
[----:B------:R-:W-:Y:S01]  /*0640*/  ISETP.GE.AND P5, PT, R20, UR5, PT ;  /* 0x0000000514007c0c */ /* 0x000fe2000bfa6270 */
[----:B------:R-:W-:Y:S03]  /*0650*/  BSSY.RECONVERGENT B0, `(.L_x_7) ;  /* 0x0000007000007945 */ /* 0x000fe60003800200 */
[----:B0-23--:R-:W-:Y:S01]  /*0660*/  P2R R17, PR, RZ, 0x20 ;  /* 0x00000020ff117803 */ /* 0x00dfe20000000000 */
[----:B------:R-:W-:Y:S08]  /*0670*/  @P1 BRA `(.L_x_8) ;  /* 0x0000000000101947 */ /* 0x000ff00003800000 */
[----:B------:R-:W1:Y:S01]  /*0680*/  LDG.E R11, desc[UR6][R8.64+0xc] ;  /* 0x00000c06080b7981 */ /* 0x000e62000c1e1900 */
[----:B------:R-:W-:Y:S02]  /*0690*/  IMAD.MOV.U32 R21, RZ, RZ, 0x1 ;  /* 0x00000001ff157424 */ /* 0x000fe400078e00ff */
[----:B-1----:R-:W-:-:S05]  /*06a0*/  IMAD.WIDE R10, R11, 0x4, R4 ;  /* 0x000000040b0a7825 */ /* 0x002fca00078e0204 */
[----:B------:R0:W-:Y:S02]  /*06b0*/  REDG.E.ADD.STRONG.GPU desc[UR6][R10.64], R21 ;  /* 0x000000150a00798e */ /* 0x0001e4000c12e106 */
.L_x_8:
[----:B------:R-:W-:Y:S05]  /*06c0*/  BSYNC.RECONVERGENT B0 ;  /* 0x0000000000007941 */ /* 0x000fea0003800200 */
.L_x_7:
[----:B------:R-:W-:Y:S01]  /*06d0*/  BSSY.RECONVERGENT B0, `(.L_x_9) ;  /* 0x0000007000007945 */ /* 0x000fe20003800200 */
[----:B------:R-:W-:-:S03]  /*06e0*/  ISETP.GE.AND P1, PT, R19, UR5, PT ;  /* 0x0000000513007c0c */ /* 0x000fc6000bf26270 */
[----:B------:R-:W-:Y:S10]  /*06f0*/  @P2 BRA `(.L_x_10) ;  /* 0x0000000000102947 */ /* 0x000ff40003800000 */
[----:B0-----:R-:W1:Y:S01]  /*0700*/  LDG.E R11, desc[UR6][R8.64+0x10] ;  /* 0x00001006080b7981 */ /* 0x001e62000c1e1900 */
[----:B------:R-:W-:Y:S01]  /*0710*/  MOV R19, 0x1 ;  /* 0x0000000100137802 */ /* 0x000fe20000000f00 */
[----:B-1----:R-:W-:-:S05]  /*0720*/  IMAD.WIDE R10, R11, 0x4, R4 ;  /* 0x000000040b0a7825 */ /* 0x002fca00078e0204 */
[----:B------:R2:W-:Y:S02]  /*0730*/  REDG.E.ADD.STRONG.GPU desc[UR6][R10.64], R19 ;  /* 0x000000130a00798e */ /* 0x0005e4000c12e106 */
.L_x_10:
[----:B------:R-:W-:Y:S05]  /*0740*/  BSYNC.RECONVERGENT B0 ;  /* 0x0000000000007941 */ /* 0x000fea0003800200 */
.L_x_9:
[----:B------:R-:W-:Y:S01]  /*0750*/  BSSY.RECONVERGENT B0, `(.L_x_11) ;  /* 0x0000007000007945 */ /* 0x000fe20003800200 */
[----:B------:R-:W-:-:S03]  /*0760*/  ISETP.GE.AND P2, PT, R18, UR5, PT ;  /* 0x0000000512007c0c */ /* 0x000fc6000bf46270 */
[----:B------:R-:W-:Y:S10]  /*0770*/  @P3 BRA `(.L_x_12) ;  /* 0x0000000000103947 */ /* 0x000ff40003800000 */
[----:B0-2---:R-:W1:Y:S01]  /*0780*/  LDG.E R11, desc[UR6][R8.64+0x14] ;  /* 0x00001406080b7981 */ /* 0x005e62000c1e1900 */
[----:B------:R-:W-:Y:S02]  /*0790*/  IMAD.MOV.U32 R19, RZ, RZ, 0x1 ;  /* 0x00000001ff137424 */ /* 0x000fe400078e00ff */
[----:B-1----:R-:W-:-:S05]  /*07a0*/  IMAD.WIDE R10, R11, 0x4, R4 ;  /* 0x000000040b0a7825 */ /* 0x002fca00078e0204 */
[----:B------:R3:W-:Y:S02]  /*07b0*/  REDG.E.ADD.STRONG.GPU desc[UR6][R10.64], R19 ;  /* 0x000000130a00798e */ /* 0x0007e4000c12e106 */
.L_x_12:
[----:B------:R-:W-:Y:S05]  /*07c0*/  BSYNC.RECONVERGENT B0 ;  /* 0x0000000000007941 */ /* 0x000fea0003800200 */
.L_x_11:
[----:B------:R-:W-:Y:S01]  /*07d0*/  BSSY.RECONVERGENT B0, `(.L_x_13) ;  /* 0x0000007000007945 */ /* 0x000fe20003800200 */
[----:B------:R-:W-:-:S03]  /*07e0*/  ISETP.GE.AND P3, PT, R16, UR5, PT ;  /* 0x0000000510007c0c */ /* 0x000fc6000bf66270 */
[----:B------:R-:W-:Y:S10]  /*07f0*/  @P4 BRA `(.L_x_14) ;  /* 0x0000000000104947 */ /* 0x000ff40003800000 */
[----:B0-23--:R-:W1:Y:S01]  /*0800*/  LDG.E R11, desc[UR6][R8.64+0x18] ;  /* 0x00001806080b7981 */ /* 0x00de62000c1e1900 */
[----:B------:R-:W-:Y:S02]  /*0810*/  IMAD.MOV.U32 R19, RZ, RZ, 0x1 ;  /* 0x00000001ff137424 */ /* 0x000fe400078e00ff */
[----:B-1----:R-:W-:-:S05]  /*0820*/  IMAD.WIDE R10, R11, 0x4, R4 ;  /* 0x000000040b0a7825 */ /* 0x002fca00078e0204 */
[----:B------:R4:W-:Y:S02]  /*0830*/  REDG.E.ADD.STRONG.GPU desc[UR6][R10.64], R19 ;  /* 0x000000130a00798e */ /* 0x0009e4000c12e106 */
.L_x_14:
[----:B------:R-:W-:Y:S05]  /*0840*/  BSYNC.RECONVERGENT B0 ;  /* 0x0000000000007941 */ /* 0x000fea0003800200 */
.L_x_13:
[----:B------:R-:W-:Y:S01]  /*0850*/  ISETP.NE.AND P5, PT, R15, RZ, PT ;  /* 0x000000ff0f00720c */ /* 0x000fe20003fa5270 */
[----:B------:R-:W-:Y:S01]  /*0860*/  BSSY.RECONVERGENT B0, `(.L_x_15) ;  /* 0x0000007000007945 */ /* 0x000fe20003800200 */
[----:B------:R-:W-:-:S11]  /*0870*/  ISETP.GE.AND P4, PT, R14, UR5, PT ;  /* 0x000000050e007c0c */ /* 0x000fd6000bf86270 */
[----:B------:R-:W-:Y:S05]  /*0880*/  @P5 BRA `(.L_x_16) ;  /* 0x0000000000105947 */ /* 0x000fea0003800000 */
[----:B0-234-:R-:W1:Y:S01]  /*0890*/  LDG.E R11, desc[UR6][R8.64+0x1c] ;  /* 0x00001c06080b7981 */ /* 0x01de62000c1e1900 */
[----:B------:R-:W-:Y:S02]  /*08a0*/  HFMA2 R15, -RZ, RZ, 0, 5.9604644775390625e-08 ;  /* 0x00000001ff0f7431 */ /* 0x000fe400000001ff */
[----:B-1----:R-:W-:-:S05]  /*08b0*/  IMAD.WIDE R10, R11, 0x4, R4 ;  /* 0x000000040b0a7825 */ /* 0x002fca00078e0204 */
[----:B------:R0:W-:Y:S02]  /*08c0*/  REDG.E.ADD.STRONG.GPU desc[UR6][R10.64], R15 ;  /* 0x0000000f0a00798e */ /* 0x0001e4000c12e106 */
.L_x_16:
[----:B------:R-:W-:Y:S05]  /*08d0*/  BSYNC.RECONVERGENT B0 ;  /* 0x0000000000007941 */ /* 0x000fea0003800200 */
.L_x_15:
[----:B------:R-:W-:Y:S01]  /*08e0*/  BSSY.RECONVERGENT B0, `(.L_x_17) ;  /* 0x0000007000007945 */ /* 0x000fe20003800200 */
[----:B------:R-:W-:-:S03]  /*08f0*/  ISETP.GE.AND P5, PT, R13, UR5, PT ;  /* 0x000000050d007c0c */ /* 0x000fc6000bfa6270 */
[----:B------:R-:W-:Y:S10]  /*0900*/  @P6 BRA `(.L_x_18) ;  /* 0x0000000000106947 */ /* 0x000ff40003800000 */
[----:B0-234-:R-:W1:Y:S01]  /*0910*/  LDG.E R11, desc[UR6][R8.64+0x20] ;  /* 0x00002006080b7981 */ /* 0x01de62000c1e1900 */
[----:B------:R-:W-:Y:S02]  /*0920*/  IMAD.MOV.U32 R13, RZ, RZ, 0x1 ;  /* 0x00000001ff0d7424 */ /* 0x000fe400078e00ff */
[----:B-1----:R-:W-:-:S05]  /*0930*/  IMAD.WIDE R10, R11, 0x4, R4 ;  /* 0x000000040b0a7825 */ /* 0x002fca00078e0204 */
[----:B------:R0:W-:Y:S02]  /*0940*/  REDG.E.ADD.STRONG.GPU desc[UR6][R10.64], R13 ;  /* 0x0000000d0a00798e */ /* 0x0001e4000c12e106 */
.L_x_18:
[----:B------:R-:W-:Y:S05]  /*0950*/  BSYNC.RECONVERGENT B0 ;  /* 0x0000000000007941 */ /* 0x000fea0003800200 */
.L_x_17:
[----:B------:R-:W-:Y:S01]  /*0960*/  BSSY.RECONVERGENT B0, `(.L_x_19) ;  /* 0x0000007000007945 */ /* 0x000fe20003800200 */
[----:B------:R-:W-:-:S03]  /*0970*/  ISETP.NE.AND P6, PT, R3, UR4, PT ;  /* 0x0000000403007c0c */ /* 0x000fc6000bfc5270 */
[----:B------:R-:W-:Y:S10]  /*0980*/  @P0 BRA `(.L_x_20) ;  /* 0x0000000000100947 */ /* 0x000ff40003800000 */
[----:B0-234-:R-:W1:Y:S01]  /*0990*/  LDG.E R11, desc[UR6][R8.64+0x24] ;  /* 0x00002406080b7981 */ /* 0x01de62000c1e1900 */
[----:B------:R-:W-:Y:S02]  /*09a0*/  IMAD.MOV.U32 R13, RZ, RZ, 0x1 ;  /* 0x00000001ff0d7424 */ /* 0x000fe400078e00ff */
[----:B-1----:R-:W-:-:S05]  /*09b0*/  IMAD.WIDE R10, R11, 0x4, R4 ;  /* 0x000000040b0a7825 */ /* 0x002fca00078e0204 */
[----:B------:R0:W-:Y:S02]  /*09c0*/  REDG.E.ADD.STRONG.GPU desc[UR6][R10.64], R13 ;  /* 0x0000000d0a00798e */ /* 0x0001e4000c12e106 */
.L_x_20:
[----:B------:R-:W-:Y:S05]  /*09d0*/  BSYNC.RECONVERGENT B0 ;  /* 0x0000000000007941 */ /* 0x000fea0003800200 */
.L_x_19:
[----:B------:R-:W-:Y:S01]  /*09e0*/  ISETP.NE.AND P0, PT, R17, RZ, PT ;  /* 0x000000ff1100720c */ /* 0x000fe20003f05270 */
[----:B------:R-:W-:-:S12]  /*09f0*/  BSSY.RECONVERGENT B0, `(.L_x_21) ;  /* 0x0000006000007945 */ /* 0x000fd80003800200 */
[----:B------:R-:W-:Y:S05]  /*0a00*/  @P0 BRA `(.L_x_22) ;  /* 0x0000000000100947 */ /* 0x000fea0003800000 */
[----:B0-234-:R-:W1:Y:S01]  /*0a10*/  LDG.E R11, desc[UR6][R8.64+0x28] ;  /* 0x00002806080b7981 */ /* 0x01de62000c1e1900 */
[----:B------:R-:W-:Y:S01]  /*0a20*/  MOV R13, 0x1 ;  /* 0x00000001000d7802 */ /* 0x000fe20000000f00 */
[----:B-1----:R-:W-:-:S05]  /*0a30*/  IMAD.WIDE R10, R11, 0x4, R4 ;  /* 0x000000040b0a7825 */ /* 0x002fca00078e0204 */
[----:B------:R0:W-:Y:S02]  /*0a40*/  REDG.E.ADD.STRONG.GPU desc[UR6][R10.64], R13 ;  /* 0x0000000d0a00798e */ /* 0x0001e4000c12e106 */
.L_x_22:
[----:B------:R-:W-:Y:S05]  /*0a50*/  BSYNC.RECONVERGENT B0 ;  /* 0x0000000000007941 */ /* 0x000fea0003800200 */
.L_x_21:
[----:B------:R-:W-:Y:S04]  /*0a60*/  BSSY.RECONVERGENT B0, `(.L_x_23) ;  /* 0x0000006000007945 */ /* 0x000fe80003800200 */
[----:B------:R-:W-:Y:S05]  /*0a70*/  @P1 BRA `(.L_x_24) ;  /* 0x0000000000101947 */ /* 0x000fea0003800000 */
[----:B0-234-:R-:W1:Y:S01]  /*0a80*/  LDG.E R11, desc[UR6][R8.64+0x2c] ;  /* 0x00002c06080b7981 */ /* 0x01de62000c1e1900 */
[----:B------:R-:W-:Y:S02]  /*0a90*/  IMAD.MOV.U32 R13, RZ, RZ, 0x1 ;  /* 0x00000001ff0d7424 */ /* 0x000fe400078e00ff */
[----:B-1----:R-:W-:-:S05]  /*0aa0*/  IMAD.WIDE R10, R11, 0x4, R4 ;  /* 0x000000040b0a7825 */ /* 0x002fca00078e0204 */
[----:B------:R0:W-:Y:S02]  /*0ab0*/  REDG.E.ADD.STRONG.GPU desc[UR6][R10.64], R13 ;  /* 0x0000000d0a00798e */ /* 0x0001e4000c12e106 */
.L_x_24:
[----:B------:R-:W-:Y:S05]  /*0ac0*/  BSYNC.RECONVERGENT B0 ;  /* 0x0000000000007941 */ /* 0x000fea0003800200 */
.L_x_23:
[----:B------:R-:W-:Y:S04]  /*0ad0*/  BSSY.RECONVERGENT B0, `(.L_x_25) ;  /* 0x0000006000007945 */ /* 0x000fe80003800200 */
[----:B------:R-:W-:Y:S05]  /*0ae0*/  @P2 BRA `(.L_x_26) ;  /* 0x0000000000102947 */ /* 0x000fea0003800000 */
[----:B0-234-:R-:W1:Y:S01]  /*0af0*/  LDG.E R11, desc[UR6][R8.64+0x30] ;  /* 0x00003006080b7981 */ /* 0x01de62000c1e1900 */
[----:B------:R-:W-:Y:S02]  /*0b00*/  IMAD.MOV.U32 R13, RZ, RZ, 0x1 ;  /* 0x00000001ff0d7424 */ /* 0x000fe400078e00ff */
[----:B-1----:R-:W-:-:S05]  /*0b10*/  IMAD.WIDE R10, R11, 0x4, R4 ;  /* 0x000000040b0a7825 */ /* 0x002fca00078e0204 */
[----:B------:R0:W-:Y:S02]  /*0b20*/  REDG.E.ADD.STRONG.GPU desc[UR6][R10.64], R13 ;  /* 0x0000000d0a00798e */ /* 0x0001e4000c12e106 */
.L_x_26:
[----:B------:R-:W-:Y:S05]  /*0b30*/  BSYNC.RECONVERGENT B0 ;  /* 0x0000000000007941 */ /* 0x000fea0003800200 */
.L_x_25:
[----:B------:R-:W-:Y:S04]  /*0b40*/  BSSY.RECONVERGENT B0, `(.L_x_27) ;  /* 0x0000006000007945 */ /* 0x000fe80003800200 */
[----:B------:R-:W-:Y:S05]  /*0b50*/  @P3 BRA `(.L_x_28) ;  /* 0x0000000000103947 */ /* 0x000fea0003800000 */
[----:B0-234-:R-:W1:Y:S01]  /*0b60*/  LDG.E R11, desc[UR6][R8.64+0x34] ;  /* 0x00003406080b7981 */ /* 0x01de62000c1e1900 */
[----:B------:R-:W-:Y:S02]  /*0b70*/  HFMA2 R13, -RZ, RZ, 0, 5.9604644775390625e-08 ;  /* 0x00000001ff0d7431 */ /* 0x000fe400000001ff */
[----:B-1----:R-:W-:-:S05]  /*0b80*/  IMAD.WIDE R10, R11, 0x4, R4 ;  /* 0x000000040b0a7825 */ /* 0x002fca00078e0204 */
[----:B------:R0:W-:Y:S02]  /*0b90*/  REDG.E.ADD.STRONG.GPU desc[UR6][R10.64], R13 ;  /* 0x0000000d0a00798e */ /* 0x0001e4000c12e106 */
.L_x_28:
[----:B------:R-:W-:Y:S05]  /*0ba0*/  BSYNC.RECONVERGENT B0 ;  /* 0x0000000000007941 */ /* 0x000fea0003800200 */
.L_x_27:
[----:B------:R-:W-:Y:S04]  /*0bb0*/  BSSY.RECONVERGENT B0, `(.L_x_29) ;  /* 0x0000006000007945 */ /* 0x000fe80003800200 */
[----:B------:R-:W-:Y:S05]  /*0bc0*/  @P4 BRA `(.L_x_30) ;  /* 0x0000000000104947 */ /* 0x000fea0003800000 */
[----:B0-234-:R-:W1:Y:S01]  /*0bd0*/  LDG.E R11, desc[UR6][R8.64+0x38] ;  /* 0x00003806080b7981 */ /* 0x01de62000c1e1900 */
[----:B------:R-:W-:Y:S02]  /*0be0*/  IMAD.MOV.U32 R13, RZ, RZ, 0x1 ;  /* 0x00000001ff0d7424 */ /* 0x000fe400078e00ff */
[----:B-1----:R-:W-:-:S05]  /*0bf0*/  IMAD.WIDE R10, R11, 0x4, R4 ;  /* 0x000000040b0a7825 */ /* 0x002fca00078e0204 */
[----:B------:R0:W-:Y:S02]  /*0c00*/  REDG.E.ADD.STRONG.GPU desc[UR6][R10.64], R13 ;  /* 0x0000000d0a00798e */ /* 0x0001e4000c12e106 */
.L_x_30:
[----:B------:R-:W-:Y:S05]  /*0c10*/  BSYNC.RECONVERGENT B0 ;  /* 0x0000000000007941 */ /* 0x000fea0003800200 */
.L_x_29:
[----:B------:R-:W-:Y:S04]  /*0c20*/  BSSY.RECONVERGENT B0, `(.L_x_31) ;  /* 0x0000006000007945 */ /* 0x000fe80003800200 */
[----:B------:R-:W-:Y:S05]  /*0c30*/  @P5 BRA `(.L_x_32) ;  /* 0x0000000000105947 */ /* 0x000fea0003800000 */
[----:B0-234-:R-:W1:Y:S01]  /*0c40*/  LDG.E R11, desc[UR6][R8.64+0x3c] ;  /* 0x00003c06080b7981 */ /* 0x01de62000c1e1900 */
[----:B------:R-:W-:Y:S02]  /*0c50*/  IMAD.MOV.U32 R13, RZ, RZ, 0x1 ;  /* 0x00000001ff0d7424 */ /* 0x000fe400078e00ff */
[----:B-1----:R-:W-:-:S05]  /*0c60*/  IMAD.WIDE R10, R11, 0x4, R4 ;  /* 0x000000040b0a7825 */ /* 0x002fca00078e0204 */
[----:B------:R0:W-:Y:S02]  /*0c70*/  REDG.E.ADD.STRONG.GPU desc[UR6][R10.64], R13 ;  /* 0x0000000d0a00798e */ /* 0x0001e4000c12e106 */
.L_x_32:
[----:B------:R-:W-:Y:S05]  /*0c80*/  BSYNC.RECONVERGENT B0 ;  /* 0x0000000000007941 */ /* 0x000fea0003800200 */
.L_x_31:
[----:B------:R-:W-:Y:S05]  /*0c90*/  @P6 BRA `(.L_x_33) ;  /* 0xfffffff400986947 */ /* 0x000fea000383ffff */
.L_x_0:
[----:B------:R-:W-:-:S13]  /*0ca0*/  ISETP.NE.AND P0, PT, R12, RZ, PT ;  /* 0x000000ff0c00720c */ /* 0x000fda0003f05270 */
[----:B0-----:R-:W-:Y:S05]  /*0cb0*/  @!P0 EXIT ;  /* 0x000000000000894d */ /* 0x001fea0003800000 */
[----:B------:R-:W-:Y:S02]  /*0cc0*/  ISETP.GE.U32.AND P0, PT, R12, 0x8, PT ;  /* 0x000000080c00780c */ /* 0x000fe40003f06070 */
[----:B------:R-:W-:-:S11]  /*0cd0*/  LOP3.LUT R8, R2, 0x7, RZ, 0xc0, !PT ;  /* 0x0000000702087812 */ /* 0x000fd600078ec0ff */
[----:B------:R-:W-:Y:S05]  /*0ce0*/  @!P0 BRA `(.L_x_34) ;  /* 0x0000000400548947 */ /* 0x000fea0003800000 */
[----:B-1----:R-:W0:Y:S01]  /*0cf0*/  LDC.64 R4, c[0x0][0x380] ;  /* 0x0000e000ff047b82 */ /* 0x002e220000000a00 */
[----:B------:R-:W-:Y:S01]  /*0d00*/  IADD3 R7, PT, PT, R0, R3, RZ ;  /* 0x0000000300077210 */ /* 0x000fe20007ffe0ff */
[----:B------:R-:W-:Y:S03]  /*0d10*/  BSSY.RECONVERGENT B0, `(.L_x_35) ;  /* 0x0000018000007945 */ /* 0x000fe60003800200 */
[C---:B------:R-:W-:Y:S01]  /*0d20*/  ISETP.GE.AND P6, PT, R7.reuse, UR5, PT ;  /* 0x0000000507007c0c */ /* 0x040fe2000bfc6270 */
[C---:B------:R-:W-:Y:S02]  /*0d30*/  VIADD R9, R7.reuse, 0x2 ;  /* 0x0000000207097836 */ /* 0x040fe40000000000 */
[C---:B------:R-:W-:Y:S02]  /*0d40*/  VIADD R6, R7.reuse, 0x1 ;  /* 0x0000000107067836 */ /* 0x040fe40000000000 */
[----:B--234-:R-:W-:Y:S01]  /*0d50*/  VIADD R11, R7, 0x5 ;  /* 0x00000005070b7836 */ /* 0x01cfe20000000000 */
[----:B------:R-:W-:Y:S01]  /*0d60*/  ISETP.GE.AND P0, PT, R9, UR5, PT ;  /* 0x0000000509007c0c */ /* 0x000fe2000bf06270 */
[----:B------:R-:W-:Y:S01]  /*0d70*/  VIADD R9, R7, 0x4 ;  /* 0x0000000407097836 */ /* 0x000fe20000000000 */
[----:B------:R-:W-:-:S02]  /*0d80*/  ISETP.GE.AND P1, PT, R6, UR5, PT ;  /* 0x0000000506007c0c */ /* 0x000fc4000bf26270 */
[----:B------:R-:W-:Y:S02]  /*0d90*/  IADD3 R6, PT, PT, R7, 0x3, RZ ;  /* 0x0000000307067810 */ /* 0x000fe40007ffe0ff */
[----:B------:R-:W-:Y:S02]  /*0da0*/  P2R R10, PR, RZ, 0x2 ;  /* 0x00000002ff0a7803 */ /* 0x000fe40000000000 */
[----:B------:R-:W-:Y:S01]  /*0db0*/  ISETP.GE.AND P2, PT, R9, UR5, PT ;  /* 0x0000000509007c0c */ /* 0x000fe2000bf46270 */
[C---:B------:R-:W-:Y:S01]  /*0dc0*/  VIADD R9, R7.reuse, 0x7 ;  /* 0x0000000707097836 */ /* 0x040fe20000000000 */
[----:B------:R-:W-:Y:S02]  /*0dd0*/  ISETP.GE.AND P1, PT, R6, UR5, PT ;  /* 0x0000000506007c0c */ /* 0x000fe4000bf26270 */
[C---:B------:R-:W-:Y:S01]  /*0de0*/  IADD3 R6, PT, PT, R7.reuse, 0x6, RZ ;  /* 0x0000000607067810 */ /* 0x040fe20007ffe0ff */
[----:B0-----:R-:W-:Y:S01]  /*0df0*/  IMAD.WIDE R4, R7, 0x4, R4 ;  /* 0x0000000407047825 */ /* 0x001fe200078e0204 */
[----:B------:R-:W-:-:S02]  /*0e00*/  ISETP.GE.AND P3, PT, R11, UR5, PT ;  /* 0x000000050b007c0c */ /* 0x000fc4000bf66270 */
[----:B------:R-:W-:Y:S02]  /*0e10*/  ISETP.GE.AND P4, PT, R6, UR5, PT ;  /* 0x0000000506007c0c */ /* 0x000fe4000bf86270 */
[----:B------:R-:W-:Y:S01]  /*0e20*/  ISETP.GE.AND P5, PT, R9, UR5, PT ;  /* 0x0000000509007c0c */ /* 0x000fe2000bfa6270 */
[----:B------:R-:W-:-:S12]  /*0e30*/  @P6 BRA `(.L_x_36) ;  /* 0x0000000000146947 */ /* 0x000fd80003800000 */
[----:B------:R-:W2:Y:S01]  /*0e40*/  LDG.E R9, desc[UR6][R4.64] ;  /* 0x0000000604097981 */ /* 0x000ea2000c1e1900 */
[----:B------:R-:W2:Y:S01]  /*0e50*/  LDC.64 R6, c[0x0][0x388] ;  /* 0x0000e200ff067b82 */ /* 0x000ea20000000a00 */
[----:B------:R-:W-:Y:S01]  /*0e60*/  MOV R11, 0x1 ;  /* 0x00000001000b7802 */ /* 0x000fe20000000f00 */
[----:B--2---:R-:W-:-:S05]  /*0e70*/  IMAD.WIDE R6, R9, 0x4, R6 ;  /* 0x0000000409067825 */ /* 0x004fca00078e0206 */
[----:B------:R0:W-:Y:S02]  /*0e80*/  REDG.E.ADD.STRONG.GPU desc[UR6][R6.64], R11 ;  /* 0x0000000b0600798e */ /* 0x0001e4000c12e106 */
.L_x_36:
[----:B------:R-:W-:Y:S05]  /*0e90*/  BSYNC.RECONVERGENT B0 ;  /* 0x0000000000007941 */ /* 0x000fea0003800200 */
.L_x_35:
[----:B------:R-:W-:Y:S01]  /*0ea0*/  ISETP.NE.AND P6, PT, R10, RZ, PT ;  /* 0x000000ff0a00720c */ /* 0x000fe20003fc5270 */
[----:B------:R-:W-:-:S12]  /*0eb0*/  BSSY.RECONVERGENT B0, `(.L_x_37) ;  /* 0x0000007000007945 */ /* 0x000fd80003800200 */
[----:B------:R-:W-:Y:S05]  /*0ec0*/  @P6 BRA `(.L_x_38) ;  /* 0x0000000000146947 */ /* 0x000fea0003800000 */
[----:B------:R-:W2:Y:S01]  /*0ed0*/  LDG.E R9, desc[UR6][R4.64+0x4] ;  /* 0x0000040604097981 */ /* 0x000ea2000c1e1900 */
[----:B0-----:R-:W2:Y:S01]  /*0ee0*/  LDC.64 R6, c[0x0][0x388] ;  /* 0x0000e200ff067b82 */ /* 0x001ea20000000a00 */
[----:B------:R-:W-:Y:S02]  /*0ef0*/  IMAD.MOV.U32 R11, RZ, RZ, 0x1 ;  /* 0x00000001ff0b7424 */ /* 0x000fe400078e00ff */
[----:B--2---:R-:W-:-:S05]  /*0f00*/  IMAD.WIDE R6, R9, 0x4, R6 ;  /* 0x0000000409067825 */ /* 0x004fca00078e0206 */
[----:B------:R1:W-:Y:S02]  /*0f10*/  REDG.E.ADD.STRONG.GPU desc[UR6][R6.64], R11 ;  /* 0x0000000b0600798e */ /* 0x0003e4000c12e106 */
.L_x_38:
[----:B------:R-:W-:Y:S05]  /*0f20*/  BSYNC.RECONVERGENT B0 ;  /* 0x0000000000007941 */ /* 0x000fea0003800200 */
.L_x_37:
[----:B------:R-:W-:Y:S04]  /*0f30*/  BSSY.RECONVERGENT B0, `(.L_x_39) ;  /* 0x0000007000007945 */ /* 0x000fe80003800200 */
[----:B------:R-:W-:Y:S05]  /*0f40*/  @P0 BRA `(.L_x_40) ;  /* 0x0000000000140947 */ /* 0x000fea0003800000 */
[----:B------:R-:W2:Y:S01]  /*0f50*/  LDG.E R9, desc[UR6][R4.64+0x8] ;  /* 0x0000080604097981 */ /* 0x000ea2000c1e1900 */
[----:B01----:R-:W2:Y:S01]  /*0f60*/  LDC.64 R6, c[0x0][0x388] ;  /* 0x0000e200ff067b82 */ /* 0x003ea20000000a00 */
[----:B------:R-:W-:Y:S02]  /*0f70*/  HFMA2 R11, -RZ, RZ, 0, 5.9604644775390625e-08 ;  /* 0x00000001ff0b7431 */ /* 0x000fe400000001ff */
[----:B--2---:R-:W-:-:S05]  /*0f80*/  IMAD.WIDE R6, R9, 0x4, R6 ;  /* 0x0000000409067825 */ /* 0x004fca00078e0206 */
[----:B------:R2:W-:Y:S02]  /*0f90*/  REDG.E.ADD.STRONG.GPU desc[UR6][R6.64], R11 ;  /* 0x0000000b0600798e */ /* 0x0005e4000c12e106 */
.L_x_40:
[----:B------:R-:W-:Y:S05]  /*0fa0*/  BSYNC.RECONVERGENT B0 ;  /* 0x0000000000007941 */ /* 0x000fea0003800200 */
.L_x_39:
[----:B------:R-:W-:Y:S04]  /*0fb0*/  BSSY.RECONVERGENT B0, `(.L_x_41) ;  /* 0x0000007000007945 */ /* 0x000fe80003800200 */
[----:B------:R-:W-:Y:S05]  /*0fc0*/  @P1 BRA `(.L_x_42) ;  /* 0x0000000000141947 */ /* 0x000fea0003800000 */
[----:B------:R-:W3:Y:S01]  /*0fd0*/  LDG.E R9, desc[UR6][R4.64+0xc] ;  /* 0x00000c0604097981 */ /* 0x000ee2000c1e1900 */
[----:B012---:R-:W3:Y:S01]  /*0fe0*/  LDC.64 R6, c[0x0][0x388] ;  /* 0x0000e200ff067b82 */ /* 0x007ee20000000a00 */
[----:B------:R-:W-:Y:S02]  /*0ff0*/  IMAD.MOV.U32 R11, RZ, RZ, 0x1 ;  /* 0x00000001ff0b7424 */ /* 0x000fe400078e00ff */
[----:B---3--:R-:W-:-:S05]  /*1000*/  IMAD.WIDE R6, R9, 0x4, R6 ;  /* 0x0000000409067825 */ /* 0x008fca00078e0206 */
[----:B------:R3:W-:Y:S02]  /*1010*/  REDG.E.ADD.STRONG.GPU desc[UR6][R6.64], R11 ;  /* 0x0000000b0600798e */ /* 0x0007e4000c12e106 */
.L_x_42:
[----:B------:R-:W-:Y:S05]  /*1020*/  BSYNC.RECONVERGENT B0 ;  /* 0x0000000000007941 */ /* 0x000fea0003800200 */
.L_x_41:
[----:B------:R-:W-:Y:S04]  /*1030*/  BSSY.RECONVERGENT B0, `(.L_x_43) ;  /* 0x0000007000007945 */ /* 0x000fe80003800200 */
[----:B------:R-:W-:Y:S05]  /*1040*/  @P2 BRA `(.L_x_44) ;  /* 0x0000000000142947 */ /* 0x000fea0003800000 */
[----:B------:R-:W4:Y:S01]  /*1050*/  LDG.E R9, desc[UR6][R4.64+0x10] ;  /* 0x0000100604097981 */ /* 0x000f22000c1e1900 */
[----:B0123--:R-:W4:Y:S01]  /*1060*/  LDC.64 R6, c[0x0][0x388] ;  /* 0x0000e200ff067b82 */ /* 0x00ff220000000a00 */
[----:B------:R-:W-:Y:S01]  /*1070*/  MOV R11, 0x1 ;  /* 0x00000001000b7802 */ /* 0x000fe20000000f00 */
[----:B----4-:R-:W-:-:S05]  /*1080*/  IMAD.WIDE R6, R9, 0x4, R6 ;  /* 0x0000000409067825 */ /* 0x010fca00078e0206 */
[----:B------:R4:W-:Y:S02]  /*1090*/  REDG.E.ADD.STRONG.GPU desc[UR6][R6.64], R11 ;  /* 0x0000000b0600798e */ /* 0x0009e4000c12e106 */
.L_x_44:
[----:B------:R-:W-:Y:S05]  /*10a0*/  BSYNC.RECONVERGENT B0 ;  /* 0x0000000000007941 */ /* 0x000fea0003800200 */
.L_x_43:
[----:B------:R-:W-:Y:S04]  /*10b0*/  BSSY.RECONVERGENT B0, `(.L_x_45) ;  /* 0x0000007000007945 */ /* 0x000fe80003800200 */
[----:B------:R-:W-:Y:S05]  /*10c0*/  @P3 BRA `(.L_x_46) ;  /* 0x0000000000143947 */ /* 0x000fea0003800000 */
[----:B------:R-:W5:Y:S01]  /*10d0*/  LDG.E R9, desc[UR6][R4.64+0x14] ;  /* 0x0000140604097981 */ /* 0x000f62000c1e1900 */
[----:B01234-:R-:W5:Y:S01]  /*10e0*/  LDC.64 R6, c[0x0][0x388] ;  /* 0x0000e200ff067b82 */ /* 0x01ff620000000a00 */
[----:B------:R-:W-:Y:S02]  /*10f0*/  IMAD.MOV.U32 R11, RZ, RZ, 0x1 ;  /* 0x00000001ff0b7424 */ /* 0x000fe400078e00ff */
[----:B-----5:R-:W-:-:S05]  /*1100*/  IMAD.WIDE R6, R9, 0x4, R6 ;  /* 0x0000000409067825 */ /* 0x020fca00078e0206 */
[----:B------:R0:W-:Y:S02]  /*1110*/  REDG.E.ADD.STRONG.GPU desc[UR6][R6.64], R11 ;  /* 0x0000000b0600798e */ /* 0x0001e4000c12e106 */
.L_x_46:
[----:B------:R-:W-:Y:S05]  /*1120*/  BSYNC.RECONVERGENT B0 ;  /* 0x0000000000007941 */ /* 0x000fea0003800200 */
.L_x_45:
[----:B------:R-:W-:Y:S04]  /*1130*/  BSSY.RECONVERGENT B0, `(.L_x_47) ;  /* 0x0000007000007945 */ /* 0x000fe80003800200 */
[----:B------:R-:W-:Y:S05]  /*1140*/  @P4 BRA `(.L_x_48) ;  /* 0x0000000000144947 */ /* 0x000fea0003800000 */
[----:B------:R-:W5:Y:S01]  /*1150*/  LDG.E R9, desc[UR6][R4.64+0x18] ;  /* 0x0000180604097981 */ /* 0x000f62000c1e1900 */
[----:B01234-:R-:W5:Y:S01]  /*1160*/  LDC.64 R6, c[0x0][0x388] ;  /* 0x0000e200ff067b82 */ /* 0x01ff620000000a00 */
[----:B------:R-:W-:Y:S02]  /*1170*/  HFMA2 R11, -RZ, RZ, 0, 5.9604644775390625e-08 ;  /* 0x00000001ff0b7431 */ /* 0x000fe400000001ff */
[----:B-----5:R-:W-:-:S05]  /*1180*/  IMAD.WIDE R6, R9, 0x4, R6 ;  /* 0x0000000409067825 */ /* 0x020fca00078e0206 */
[----:B------:R0:W-:Y:S02]  /*1190*/  REDG.E.ADD.STRONG.GPU desc[UR6][R6.64], R11 ;  /* 0x0000000b0600798e */ /* 0x0001e4000c12e106 */
.L_x_48:
[----:B------:R-:W-:Y:S05]  /*11a0*/  BSYNC.RECONVERGENT B0 ;  /* 0x0000000000007941 */ /* 0x000fea0003800200 */
.L_x_47:
[----:B------:R-:W-:Y:S04]  /*11b0*/  BSSY.RECONVERGENT B0, `(.L_x_49) ;  /* 0x0000007000007945 */ /* 0x000fe80003800200 */
[----:B------:R-:W-:Y:S05]  /*11c0*/  @P5 BRA `(.L_x_50) ;  /* 0x0000000000145947 */ /* 0x000fea0003800000 */
[----:B------:R-:W5:Y:S01]  /*11d0*/  LDG.E R5, desc[UR6][R4.64+0x1c] ;  /* 0x00001c0604057981 */ /* 0x000f62000c1e1900 */
[----:B01234-:R-:W5:Y:S01]  /*11e0*/  LDC.64 R6, c[0x0][0x388] ;  /* 0x0000e200ff067b82 */ /* 0x01ff620000000a00 */
[----:B------:R-:W-:Y:S02]  /*11f0*/  IMAD.MOV.U32 R9, RZ, RZ, 0x1 ;  /* 0x00000001ff097424 */ /* 0x000fe400078e00ff */
[----:B-----5:R-:W-:-:S05]  /*1200*/  IMAD.WIDE R6, R5, 0x4, R6 ;  /* 0x0000000405067825 */ /* 0x020fca00078e0206 */
[----:B------:R0:W-:Y:S02]  /*1210*/  REDG.E.ADD.STRONG.GPU desc[UR6][R6.64], R9 ;  /* 0x000000090600798e */ /* 0x0001e4000c12e106 */
.L_x_50:
[----:B------:R-:W-:Y:S05]  /*1220*/  BSYNC.RECONVERGENT B0 ;  /* 0x0000000000007941 */ /* 0x000fea0003800200 */
.L_x_49:
[----:B------:R-:W-:-:S07]  /*1230*/  IADD3 R3, PT, PT, R3, 0x8, RZ ;  /* 0x0000000803037810 */ /* 0x000fce0007ffe0ff */
.L_x_34:
[----:B------:R-:W-:-:S13]  /*1240*/  ISETP.NE.AND P0, PT, R8, RZ, PT ;  /* 0x000000ff0800720c */ /* 0x000fda0003f05270 */
[----:B------:R-:W-:Y:S05]  /*1250*/  @!P0 EXIT ;  /* 0x000000000000894d */ /* 0x000fea0003800000 */
[----:B------:R-:W-:Y:S02]  /*1260*/  ISETP.GE.U32.AND P0, PT, R8, 0x4, PT ;  /* 0x000000040800780c */ /* 0x000fe40003f06070 */
[----:B------:R-:W-:-:S11]  /*1270*/  LOP3.LUT R2, R2, 0x3, RZ, 0xc0, !PT ;  /* 0x0000000302027812 */ /* 0x000fd600078ec0ff */
[----:B------:R-:W-:Y:S05]  /*1280*/  @!P0 BRA `(.L_x_51) ;  /* 0x0000000000ac8947 */ /* 0x000fea0003800000 */
[----:B-1----:R-:W1:Y:S01]  /*1290*/  LDC.64 R4, c[0x0][0x380] ;  /* 0x0000e000ff047b82 */ /* 0x002e620000000a00 */
[----:B0-234-:R-:W-:Y:S01]  /*12a0*/  IMAD.IADD R7, R0, 0x1, R3 ;  /* 0x0000000100077824 */ /* 0x01dfe200078e0203 */
[----:B------:R-:W-:Y:S03]  /*12b0*/  BSSY.RECONVERGENT B0, `(.L_x_52) ;  /* 0x000000f000007945 */ /* 0x000fe60003800200 */
[C---:B------:R-:W-:Y:S01]  /*12c0*/  VIADD R8, R7.reuse, 0x2 ;  /* 0x0000000207087836 */ /* 0x040fe20000000000 */
[C---:B------:R-:W-:Y:S02]  /*12d0*/  ISETP.GE.AND P0, PT, R7.reuse, UR5, PT ;  /* 0x0000000507007c0c */ /* 0x040fe4000bf06270 */
[C---:B------:R-:W-:Y:S02]  /*12e0*/  IADD3 R6, PT, PT, R7.reuse, 0x1, RZ ;  /* 0x0000000107067810 */ /* 0x040fe40007ffe0ff */
[----:B------:R-:W-:-:S02]  /*12f0*/  IADD3 R9, PT, PT, R7, 0x3, RZ ;  /* 0x0000000307097810 */ /* 0x000fc40007ffe0ff */
[----:B------:R-:W-:Y:S02]  /*1300*/  ISETP.GE.AND P1, PT, R6, UR5, PT ;  /* 0x0000000506007c0c */ /* 0x000fe4000bf26270 */
[----:B------:R-:W-:Y:S02]  /*1310*/  ISETP.GE.AND P2, PT, R8, UR5, PT ;  /* 0x0000000508007c0c */ /* 0x000fe4000bf46270 */
[----:B------:R-:W-:Y:S01]  /*1320*/  ISETP.GE.AND P3, PT, R9, UR5, PT ;  /* 0x0000000509007c0c */ /* 0x000fe2000bf66270 */
[----:B-1----:R-:W-:Y:S02]  /*1330*/  IMAD.WIDE R4, R7, 0x4, R4 ;  /* 0x0000000407047825 */ /* 0x002fe400078e0204 */
[----:B------:R-:W-:Y:S10]  /*1340*/  @P0 BRA `(.L_x_53) ;  /* 0x0000000000140947 */ /* 0x000ff40003800000 */
[----:B------:R-:W2:Y:S01]  /*1350*/  LDG.E R9, desc[UR6][R4.64] ;  /* 0x0000000604097981 */ /* 0x000ea2000c1e1900 */
[----:B------:R-:W2:Y:S01]  /*1360*/  LDC.64 R6, c[0x0][0x388] ;  /* 0x0000e200ff067b82 */ /* 0x000ea20000000a00 */
[----:B------:R-:W-:Y:S02]  /*1370*/  IMAD.MOV.U32 R11, RZ, RZ, 0x1 ;  /* 0x00000001ff0b7424 */ /* 0x000fe400078e00ff */
[----:B--2---:R-:W-:-:S05]  /*1380*/  IMAD.WIDE R6, R9, 0x4, R6 ;  /* 0x0000000409067825 */ /* 0x004fca00078e0206 */
[----:B------:R0:W-:Y:S02]  /*1390*/  REDG.E.ADD.STRONG.GPU desc[UR6][R6.64], R11 ;  /* 0x0000000b0600798e */ /* 0x0001e4000c12e106 */
.L_x_53:
[----:B------:R-:W-:Y:S05]  /*13a0*/  BSYNC.RECONVERGENT B0 ;  /* 0x0000000000007941 */ /* 0x000fea0003800200 */
.L_x_52:
[----:B------:R-:W-:Y:S04]  /*13b0*/  BSSY.RECONVERGENT B0, `(.L_x_54) ;  /* 0x0000007000007945 */ /* 0x000fe80003800200 */
[----:B------:R-:W-:Y:S05]  /*13c0*/  @P1 BRA `(.L_x_55) ;  /* 0x0000000000141947 */ /* 0x000fea0003800000 */
[----:B------:R-:W2:Y:S01]  /*13d0*/  LDG.E R9, desc[UR6][R4.64+0x4] ;  /* 0x0000040604097981 */ /* 0x000ea2000c1e1900 */
[----:B0-----:R-:W2:Y:S01]  /*13e0*/  LDC.64 R6, c[0x0][0x388] ;  /* 0x0000e200ff067b82 */ /* 0x001ea20000000a00 */
[----:B------:R-:W-:Y:S01]  /*13f0*/  MOV R11, 0x1 ;  /* 0x00000001000b7802 */ /* 0x000fe20000000f00 */
[----:B--2---:R-:W-:-:S05]  /*1400*/  IMAD.WIDE R6, R9, 0x4, R6 ;  /* 0x0000000409067825 */ /* 0x004fca00078e0206 */
[----:B------:R1:W-:Y:S02]  /*1410*/  REDG.E.ADD.STRONG.GPU desc[UR6][R6.64], R11 ;  /* 0x0000000b0600798e */ /* 0x0003e4000c12e106 */
.L_x_55:
[----:B------:R-:W-:Y:S05]  /*1420*/  BSYNC.RECONVERGENT B0 ;  /* 0x0000000000007941 */ /* 0x000fea0003800200 */
.L_x_54:
[----:B------:R-:W-:Y:S04]  /*1430*/  BSSY.RECONVERGENT B0, `(.L_x_56) ;  /* 0x0000007000007945 */ /* 0x000fe80003800200 */
[----:B------:R-:W-:Y:S05]  /*1440*/  @P2 BRA `(.L_x_57) ;  /* 0x0000000000142947 */ /* 0x000fea0003800000 */
[----:B------:R-:W2:Y:S01]  /*1450*/  LDG.E R9, desc[UR6][R4.64+0x8] ;  /* 0x0000080604097981 */ /* 0x000ea2000c1e1900 */
[----:B01----:R-:W2:Y:S01]  /*1460*/  LDC.64 R6, c[0x0][0x388] ;  /* 0x0000e200ff067b82 */ /* 0x003ea20000000a00 */
[----:B------:R-:W-:Y:S02]  /*1470*/  IMAD.MOV.U32 R11, RZ, RZ, 0x1 ;  /* 0x00000001ff0b7424 */ /* 0x000fe400078e00ff */
[----:B--2---:R-:W-:-:S05]  /*1480*/  IMAD.WIDE R6, R9, 0x4, R6 ;  /* 0x0000000409067825 */ /* 0x004fca00078e0206 */
[----:B------:R2:W-:Y:S02]  /*1490*/  REDG.E.ADD.STRONG.GPU desc[UR6][R6.64], R11 ;  /* 0x0000000b0600798e */ /* 0x0005e4000c12e106 */
.L_x_57:
[----:B------:R-:W-:Y:S05]  /*14a0*/  BSYNC.RECONVERGENT B0 ;  /* 0x0000000000007941 */ /* 0x000fea0003800200 */
.L_x_56:
[----:B------:R-:W-:Y:S04]  /*14b0*/  BSSY.RECONVERGENT B0, `(.L_x_58) ;  /* 0x0000007000007945 */ /* 0x000fe80003800200 */
[----:B------:R-:W-:Y:S05]  /*14c0*/  @P3 BRA `(.L_x_59) ;  /* 0x0000000000143947 */ /* 0x000fea0003800000 */
[----:B------:R-:W3:Y:S01]  /*14d0*/  LDG.E R5, desc[UR6][R4.64+0xc] ;  /* 0x00000c0604057981 */ /* 0x000ee2000c1e1900 */
[----:B012---:R-:W3:Y:S01]  /*14e0*/  LDC.64 R6, c[0x0][0x388] ;  /* 0x0000e200ff067b82 */ /* 0x007ee20000000a00 */
[----:B------:R-:W-:Y:S02]  /*14f0*/  HFMA2 R9, -RZ, RZ, 0, 5.9604644775390625e-08 ;  /* 0x00000001ff097431 */ /* 0x000fe400000001ff */
[----:B---3--:R-:W-:-:S05]  /*1500*/  IMAD.WIDE R6, R5, 0x4, R6 ;  /* 0x0000000405067825 */ /* 0x008fca00078e0206 */
[----:B------:R3:W-:Y:S02]  /*1510*/  REDG.E.ADD.STRONG.GPU desc[UR6][R6.64], R9 ;  /* 0x000000090600798e */ /* 0x0007e4000c12e106 */
.L_x_59:
[----:B------:R-:W-:Y:S05]  /*1520*/  BSYNC.RECONVERGENT B0 ;  /* 0x0000000000007941 */ /* 0x000fea0003800200 */
.L_x_58:
[----:B------:R-:W-:-:S07]  /*1530*/  VIADD R3, R3, 0x4 ;  /* 0x0000000403037836 */ /* 0x000fce0000000000 */
.L_x_51:
[----:B------:R-:W-:-:S13]  /*1540*/  ISETP.NE.AND P0, PT, R2, RZ, PT ;  /* 0x000000ff0200720c */ /* 0x000fda0003f05270 */
[----:B------:R-:W-:Y:S05]  /*1550*/  @!P0 EXIT ;  /* 0x000000000000894d */ /* 0x000fea0003800000 */
[----:B01234-:R-:W0:Y:S01]  /*1560*/  LDC.64 R6, c[0x0][0x380] ;  /* 0x0000e000ff067b82 */ /* 0x01fe220000000a00 */
[----:B------:R-:W-:Y:S01]  /*1570*/  IADD3 R11, PT, PT, R0, R3, RZ ;  /* 0x00000003000b7210 */ /* 0x000fe20007ffe0ff */
[----:B------:R-:W-:Y:S01]  /*1580*/  IMAD.MOV R0, RZ, RZ, -R2 ;  /* 0x000000ffff007224 */ /* 0x000fe200078e0a02 */
[----:B------:R-:W1:Y:S05]  /*1590*/  LDCU UR4, c[0x0][0x390] ;  /* 0x00007200ff0477ac */ /* 0x000e6a0008000800 */
[----:B------:R-:W2:Y:S02]  /*15a0*/  LDC.64 R8, c[0x0][0x388] ;  /* 0x0000e200ff087b82 */ /* 0x000ea40000000a00 */
.L_x_62:
[----:B-1----:R-:W-:Y:S01]  /*15b0*/  ISETP.GE.AND P0, PT, R11, UR4, PT ;  /* 0x000000040b007c0c */ /* 0x002fe2000bf06270 */
[----:B------:R-:W-:Y:S01]  /*15c0*/  BSSY.RECONVERGENT B0, `(.L_x_60) ;  /* 0x0000009000007945 */ /* 0x000fe20003800200 */
[----:B------:R-:W-:-:S04]  /*15d0*/  IADD3 R0, PT, PT, R0, 0x1, RZ ;  /* 0x0000000100007810 */ /* 0x000fc80007ffe0ff */
[----:B------:R-:W-:-:S07]  /*15e0*/  ISETP.NE.AND P1, PT, R0, RZ, PT ;  /* 0x000000ff0000720c */ /* 0x000fce0003f25270 */
[----:B------:R-:W-:Y:S06]  /*15f0*/  @P0 BRA `(.L_x_61) ;  /* 0x0000000000140947 */ /* 0x000fec0003800000 */
[----:B0-----:R-:W-:-:S06]  /*1600*/  IMAD.WIDE R2, R11, 0x4, R6 ;  /* 0x000000040b027825 */ /* 0x001fcc00078e0206 */
[----:B------:R-:W2:Y:S01]  /*1610*/  LDG.E R3, desc[UR6][R2.64] ;  /* 0x0000000602037981 */ /* 0x000ea2000c1e1900 */
[----:B------:R-:W-:Y:S02]  /*1620*/  IMAD.MOV.U32 R13, RZ, RZ, 0x1 ;  /* 0x00000001ff0d7424 */ /* 0x000fe400078e00ff */
[----:B--2---:R-:W-:-:S05]  /*1630*/  IMAD.WIDE R4, R3, 0x4, R8 ;  /* 0x0000000403047825 */ /* 0x004fca00078e0208 */
[----:B------:R1:W-:Y:S02]  /*1640*/  REDG.E.ADD.STRONG.GPU desc[UR6][R4.64], R13 ;  /* 0x0000000d0400798e */ /* 0x0003e4000c12e106 */
.L_x_61:
[----:B------:R-:W-:Y:S05]  /*1650*/  BSYNC.RECONVERGENT B0 ;  /* 0x0000000000007941 */ /* 0x000fea0003800200 */
.L_x_60:
[----:B------:R-:W-:Y:S01]  /*1660*/  IADD3 R11, PT, PT, R11, 0x1, RZ ;  /* 0x000000010b0b7810 */ /* 0x000fe20007ffe0ff */
[----:B------:R-:W-:Y:S06]  /*1670*/  @P1 BRA `(.L_x_62) ;  /* 0xfffffffc00cc1947 */ /* 0x000fec000383ffff */
[----:B------:R-:W-:Y:S05]  /*1680*/  EXIT ;  /* 0x000000000000794d */ /* 0x000fea0003800000 */
.L_x_63:
[----:B------:R-:W-:-:S00]  /*1690*/  BRA `(.L_x_63) ;  /* 0xfffffffc00fc7947 */ /* 0x000fc0000383ffff */
[----:B------:R-:W-:-:S00]  /*16a0*/  NOP ;  /* 0x0000000000007918 */ /* 0x000fc00000000000 */
        /* <DEDUP_REMOVED lines=13> */
.L_x_64:


//--------------------- .nv.shared.reserved.0     --------------------------
	.section	.nv.shared.reserved.0,"aw",@nobits
	.weak		__nv_reservedSMEM_offset_0_alias
	.size		__nv_reservedSMEM_offset_0_alias, 0, 64
	.other		__nv_reservedSMEM_offset_0_alias,@"STO_CUDA_RESERVED_SHARED STV_DEFAULT"
__nv_reservedSMEM_offset_0_alias:
	.zero		0
	.zero		64


//--------------------- .nv.constant0._Z17histogram_blockedPiS_ii --------------------------
	.section	.nv.constant0._Z17histogram_blockedPiS_ii,"a",@progbits
	.sectionflags	@""
	.align	4
.nv.constant0._Z17histogram_blockedPiS_ii:
	.zero		920


//--------------------- SYMBOLS --------------------------

	.type		.nv.reservedSmem.offset0,@object
	.size		.nv.reservedSmem.offset0,0x4
